	.headerflags	@"EF_CUDA_TEXMODE_UNIFIED EF_CUDA_64BIT_ADDRESS EF_CUDA_ACCELERATORS EF_CUDA_SM90 EF_CUDA_VIRTUAL_SM(EF_CUDA_SM90)"
	.elftype	@"ET_EXEC"


//--------------------- .nv.info                  --------------------------
	.section	.nv.info,"",@"SHT_CUDA_INFO"
	.align	4


	//----- nvinfo : EIATTR_REGCOUNT
	.align		4
        /*0000*/ 	.byte	0x04, 0x2f
        /*0002*/ 	.short	(.L_3 - .L_2)
	.align		4
.L_2:
        /*0004*/ 	.word	index@(triton_poi_fused__native_batch_norm_legit_no_training_add_24)
        /*0008*/ 	.word	0x00000014


	//----- nvinfo : EIATTR_MIN_STACK_SIZE
	.align		4
.L_3:
        /*000c*/ 	.byte	0x04, 0x12
        /*000e*/ 	.short	(.L_5 - .L_4)
	.align		4
.L_4:
        /*0010*/ 	.word	index@(triton_poi_fused__native_batch_norm_legit_no_training_add_24)
        /*0014*/ 	.word	0x00000000


	//----- nvinfo : EIATTR_FRAME_SIZE
	.align		4
.L_5:
        /*0018*/ 	.byte	0x04, 0x11
        /*001a*/ 	.short	(.L_7 - .L_6)
	.align		4
.L_6:
        /*001c*/ 	.word	index@(triton_poi_fused__native_batch_norm_legit_no_training_add_24)
        /*0020*/ 	.word	0x00000000


	//----- nvinfo : EIATTR_MIN_STACK_SIZE
	.align		4
.L_7:
        /*0024*/ 	.byte	0x04, 0x12
        /*0026*/ 	.short	(.L_9 - .L_8)
	.align		4
.L_8:
        /*0028*/ 	.word	index@(triton_poi_fused__native_batch_norm_legit_no_training_add_24)
        /*002c*/ 	.word	0x00000000
.L_9:


//--------------------- .nv.info.triton_poi_fused__native_batch_norm_legit_no_training_add_24 --------------------------
	.section	.nv.info.triton_poi_fused__native_batch_norm_legit_no_training_add_24,"",@"SHT_CUDA_INFO"
	.sectionflags	@""
	.align	4


	//----- nvinfo : EIATTR_CUDA_API_VERSION
	.align		4
        /*0000*/ 	.byte	0x04, 0x37
        /*0002*/ 	.short	(.L_11 - .L_10)
.L_10:
        /*0004*/ 	.word	0x0000007c


	//----- nvinfo : EIATTR_KPARAM_INFO
	.align		4
.L_11:
        /*0008*/ 	.byte	0x04, 0x17
        /*000a*/ 	.short	(.L_13 - .L_12)
.L_12:
        /*000c*/ 	.word	0x00000000
        /*0010*/ 	.short	0x0007
        /*0012*/ 	.short	0x0038
        /*0014*/ 	.byte	0x00, 0xf0, 0x11, 0x00


	//----- nvinfo : EIATTR_KPARAM_INFO
	.align		4
.L_13:
        /*0018*/ 	.byte	0x04, 0x17
        /*001a*/ 	.short	(.L_15 - .L_14)
.L_14:
        /*001c*/ 	.word	0x00000000
        /*0020*/ 	.short	0x0006
        /*0022*/ 	.short	0x0030
        /*0024*/ 	.byte	0x00, 0xf4, 0x21, 0x00


	//----- nvinfo : EIATTR_KPARAM_INFO
	.align		4
.L_15:
        /*0028*/ 	.byte	0x04, 0x17
        /*002a*/ 	.short	(.L_17 - .L_16)
.L_16:
        /*002c*/ 	.word	0x00000000
        /*0030*/ 	.short	0x0005
        /*0032*/ 	.short	0x0028
        /*0034*/ 	.byte	0x00, 0xf4, 0x21, 0x00


	//----- nvinfo : EIATTR_KPARAM_INFO
	.align		4
.L_17:
        /*0038*/ 	.byte	0x04, 0x17
        /*003a*/ 	.short	(.L_19 - .L_18)
.L_18:
        /*003c*/ 	.word	0x00000000
        /*0040*/ 	.short	0x0004
        /*0042*/ 	.short	0x0020
        /*0044*/ 	.byte	0x00, 0xf4, 0x21, 0x00


	//----- nvinfo : EIATTR_KPARAM_INFO
	.align		4
.L_19:
        /*0048*/ 	.byte	0x04, 0x17
        /*004a*/ 	.short	(.L_21 - .L_20)
.L_20:
        /*004c*/ 	.word	0x00000000
        /*0050*/ 	.short	0x0003
        /*0052*/ 	.short	0x0018
        /*0054*/ 	.byte	0x00, 0xf4, 0x21, 0x00


	//----- nvinfo : EIATTR_KPARAM_INFO
	.align		4
.L_21:
        /*0058*/ 	.byte	0x04, 0x17
        /*005a*/ 	.short	(.L_23 - .L_22)
.L_22:
        /*005c*/ 	.word	0x00000000
        /*0060*/ 	.short	0x0002
        /*0062*/ 	.short	0x0010
        /*0064*/ 	.byte	0x00, 0xf4, 0x21, 0x00


	//----- nvinfo : EIATTR_KPARAM_INFO
	.align		4
.L_23:
        /*0068*/ 	.byte	0x04, 0x17
        /*006a*/ 	.short	(.L_25 - .L_24)
.L_24:
        /*006c*/ 	.word	0x00000000
        /*0070*/ 	.short	0x0001
        /*0072*/ 	.short	0x0008
        /*0074*/ 	.byte	0x00, 0xf4, 0x21, 0x00


	//----- nvinfo : EIATTR_KPARAM_INFO
	.align		4
.L_25:
        /*0078*/ 	.byte	0x04, 0x17
        /*007a*/ 	.short	(.L_27 - .L_26)
.L_26:
        /*007c*/ 	.word	0x00000000
        /*0080*/ 	.short	0x0000
        /*0082*/ 	.short	0x0000
        /*0084*/ 	.byte	0x00, 0xf4, 0x21, 0x00


	//----- nvinfo : EIATTR_SPARSE_MMA_MASK
	.align		4
.L_27:
        /*0088*/ 	.byte	0x03, 0x50
        /*008a*/ 	.short	0x0000


	//----- nvinfo : EIATTR_MAXREG_COUNT
	.align		4
        /*008c*/ 	.byte	0x03, 0x1b
        /*008e*/ 	.short	0x00ff


	//----- nvinfo : EIATTR_EXIT_INSTR_OFFSETS
	.align		4
        /*0090*/ 	.byte	0x04, 0x1c
        /*0092*/ 	.short	(.L_29 - .L_28)


	//   ....[0]....
.L_28:
        /*0094*/ 	.word	0x000003d0


	//----- nvinfo : EIATTR_REQNTID
	.align		4
.L_29:
        /*0098*/ 	.byte	0x04, 0x10
        /*009a*/ 	.short	(.L_31 - .L_30)
.L_30:
        /*009c*/ 	.word	0x00000080
        /*00a0*/ 	.word	0x00000001
        /*00a4*/ 	.word	0x00000001


	//----- nvinfo : EIATTR_CBANK_PARAM_SIZE
	.align		4
.L_31:
        /*00a8*/ 	.byte	0x03, 0x19
        /*00aa*/ 	.short	0x003c


	//----- nvinfo : EIATTR_PARAM_CBANK
	.align		4
        /*00ac*/ 	.byte	0x04, 0x0a
        /*00ae*/ 	.short	(.L_33 - .L_32)
	.align		4
.L_32:
        /*00b0*/ 	.word	index@(.nv.constant0.triton_poi_fused__native_batch_norm_legit_no_training_add_24)
        /*00b4*/ 	.short	0x0210
        /*00b6*/ 	.short	0x003c


	//----- nvinfo : EIATTR_SW_WAR
	.align		4
.L_33:
        /*00b8*/ 	.byte	0x04, 0x36
        /*00ba*/ 	.short	(.L_35 - .L_34)
.L_34:
        /*00bc*/ 	.word	0x00000008
.L_35:


//--------------------- .nv.callgraph             --------------------------
	.section	.nv.callgraph,"",@"SHT_CUDA_CALLGRAPH"
	.align	4
	.sectionentsize	8
	.align		4
        /*0000*/ 	.word	0x00000000
	.align		4
        /*0004*/ 	.word	0xffffffff
	.align		4
        /*0008*/ 	.word	0x00000000
	.align		4
        /*000c*/ 	.word	0xfffffffe
	.align		4
        /*0010*/ 	.word	0x00000000
	.align		4
        /*0014*/ 	.word	0xfffffffd
	.align		4
        /*0018*/ 	.word	0x00000000
	.align		4
        /*001c*/ 	.word	0xfffffffc


//--------------------- .nv.constant4             --------------------------
	.section	.nv.constant4,"a",@progbits
	.align	8
	.align		8
.nv.constant4:
        /*0000*/ 	.dword	_$_str
	.align		8
        /*0008*/ 	.dword	_$_str_$_2


//--------------------- .text.triton_poi_fused__native_batch_norm_legit_no_training_add_24 --------------------------
	.section	.text.triton_poi_fused__native_batch_norm_legit_no_training_add_24,"ax",@progbits
	.align	128
        .global         triton_poi_fused__native_batch_norm_legit_no_training_add_24
        .type           triton_poi_fused__native_batch_norm_legit_no_training_add_24,@function
        .size           triton_poi_fused__native_batch_norm_legit_no_training_add_24,(.L_x_1 - triton_poi_fused__native_batch_norm_legit_no_training_add_24)
        .other          triton_poi_fused__native_batch_norm_legit_no_training_add_24,@"STO_CUDA_ENTRY STV_DEFAULT"
triton_poi_fused__native_batch_norm_legit_no_training_add_24:
.text.triton_poi_fused__native_batch_norm_legit_no_training_add_24:
[----:B------:R-:W-:Y:S01]  /*0000*/  LDC R1, c[0x0][0x28] ;  /* 0x00000a00ff017b82 */ /* 0x000fe20000000800 */
[----:B------:R-:W1:Y:S07]  /*0010*/  S2R R0, SR_TID.X ;  /* 0x0000000000007919 */ /* 0x000e6e0000002100 */
[----:B------:R-:W2:Y:S01]  /*0020*/  LDC.64 R2, c[0x0][0x220] ;  /* 0x00008800ff027b82 */ /* 0x000ea20000000a00 */
[----:B------:R-:W-:Y:S01]  /*0030*/  ULDC.64 UR4, c[0x0][0x208] ;  /* 0x0000820000047ab9 */ /* 0x000fe20000000a00 */
[----:B------:R-:W3:Y:S06]  /*0040*/  S2R R5, SR_CTAID.X ;  /* 0x0000000000057919 */ /* 0x000eec0000002500 */
[----:B------:R-:W4:Y:S08]  /*0050*/  LDC.64 R6, c[0x0][0x218] ;  /* 0x00008600ff067b82 */ /* 0x000f300000000a00 */
[----:B------:R-:W5:Y:S08]  /*0060*/  LDC.64 R8, c[0x0][0x228] ;  /* 0x00008a00ff087b82 */ /* 0x000f700000000a00 */
[----:B------:R-:W5:Y:S01]  /*0070*/  LDC.64 R12, c[0x0][0x230] ;  /* 0x00008c00ff0c7b82 */ /* 0x000f620000000a00 */
[----:B-1----:R-:W-:-:S07]  /*0080*/  SHF.L.U32 R0, R0, 0x1, RZ ;  /* 0x0000000100007819 */ /* 0x002fce00000006ff */
[----:B------:R-:W1:Y:S01]  /*0090*/  LDC.64 R10, c[0x0][0x238] ;  /* 0x00008e00ff0a7b82 */ /* 0x000e620000000a00 */
[----:B------:R-:W-:-:S04]  /*00a0*/  LOP3.LUT R0, R0, 0xfe, RZ, 0xc0, !PT ;  /* 0x000000fe00007812 */ /* 0x000fc800078ec0ff */
[----:B---3--:R-:W-:-:S05]  /*00b0*/  LEA R0, R5, R0, 0x8 ;  /* 0x0000000005007211 */ /* 0x008fca00078e40ff */
[----:B------:R-:W-:-:S05]  /*00c0*/  IMAD.HI R4, R0, 0x2aaaaaab, RZ ;  /* 0x2aaaaaab00047827 */ /* 0x000fca00078e02ff */
[----:B------:R-:W-:-:S04]  /*00d0*/  SHF.R.U32.HI R5, RZ, 0x1f, R4 ;  /* 0x0000001fff057819 */ /* 0x000fc80000011604 */
[----:B------:R-:W-:-:S05]  /*00e0*/  LEA.HI R5, R4, R5, RZ, 0x19 ;  /* 0x0000000504057211 */ /* 0x000fca00078fc8ff */
[----:B------:R-:W-:Y:S02]  /*00f0*/  IMAD R15, R5, -0x300, R0 ;  /* 0xfffffd00050f7824 */ /* 0x000fe400078e0200 */
[----:B------:R-:W3:Y:S02]  /*0100*/  LDC.64 R4, c[0x0][0x210] ;  /* 0x00008400ff047b82 */ /* 0x000ee40000000a00 */
[----:B--2---:R-:W-:-:S06]  /*0110*/  IMAD.WIDE R2, R15, 0x4, R2 ;  /* 0x000000040f027825 */ /* 0x004fcc00078e0202 */
[----:B------:R-:W2:Y:S01]  /*0120*/  LDG.E.EL.64 R2, desc[UR4][R2.64] ;  /* 0x0000000402027981 */ /* 0x000ea2000c2e1b00 */
[----:B----4-:R-:W-:-:S04]  /*0130*/  IMAD.WIDE R6, R15, 0x4, R6 ;  /* 0x000000040f067825 */ /* 0x010fc800078e0206 */
[C---:B-----5:R-:W-:Y:S02]  /*0140*/  IMAD.WIDE R8, R15.reuse, 0x4, R8 ;  /* 0x000000040f087825 */ /* 0x060fe400078e0208 */
[----:B------:R-:W4:Y:S02]  /*0150*/  LDG.E.EL.64 R6, desc[UR4][R6.64] ;  /* 0x0000000406067981 */ /* 0x000f24000c2e1b00 */
[----:B0-----:R-:W-:Y:S02]  /*0160*/  IMAD.WIDE R12, R15, 0x4, R12 ;  /* 0x000000040f0c7825 */ /* 0x001fe400078e020c */
[----:B------:R-:W5:Y:S02]  /*0170*/  LDG.E.EL.64 R8, desc[UR4][R8.64] ;  /* 0x0000000408087981 */ /* 0x000f64000c2e1b00 */
[C---:B-1----:R-:W-:Y:S02]  /*0180*/  IMAD.WIDE R10, R0.reuse, 0x4, R10 ;  /* 0x00000004000a7825 */ /* 0x042fe400078e020a */
[----:B------:R-:W5:Y:S02]  /*0190*/  LDG.E.EL.64 R12, desc[UR4][R12.64] ;  /* 0x000000040c0c7981 */ /* 0x000f64000c2e1b00 */
[----:B---3--:R-:W-:-:S02]  /*01a0*/  IMAD.WIDE R4, R0, 0x4, R4 ;  /* 0x0000000400047825 */ /* 0x008fc400078e0204 */
[----:B------:R-:W3:Y:S04]  /*01b0*/  LDG.E.64 R10, desc[UR4][R10.64] ;  /* 0x000000040a0a7981 */ /* 0x000ee8000c1e1b00 */
[----:B------:R-:W4:Y:S01]  /*01c0*/  LDG.E.64 R4, desc[UR4][R4.64] ;  /* 0x0000000404047981 */ /* 0x000f22000c1e1b00 */
[----:B------:R-:W-:Y:S01]  /*01d0*/  HFMA2.MMA R16, -RZ, RZ, 1.625, 0 ;  /* 0x3e800000ff107435 */ /* 0x000fe200000001ff */
[----:B--2---:R-:W-:Y:S01]  /*01e0*/  FADD R2, R2, 9.9999997473787516356e-06 ;  /* 0x3727c5ac02027421 */ /* 0x004fe20000000000 */
[----:B------:R-:W-:-:S03]  /*01f0*/  FADD R3, R3, 9.9999997473787516356e-06 ;  /* 0x3727c5ac03037421 */ /* 0x000fc60000000000 */
[----:B------:R-:W0:Y:S08]  /*0200*/  MUFU.SQRT R14, R2 ;  /* 0x00000002000e7308 */ /* 0x000e300000002000 */
[----:B------:R1:W2:Y:S01]  /*0210*/  MUFU.SQRT R15, R3 ;  /* 0x00000003000f7308 */ /* 0x0002a20000002000 */
[C---:B0-----:R-:W-:Y:S02]  /*0220*/  FSETP.GT.AND P0, PT, R14.reuse, 8.50705917302346158658e+37, PT ;  /* 0x7e8000000e00780b */ /* 0x041fe40003f04000 */
[----:B------:R-:W-:Y:S01]  /*0230*/  FSETP.GEU.AND P2, PT, R14, 1.175494350822287508e-38, PT ;  /* 0x008000000e00780b */ /* 0x000fe20003f4e000 */
[----:B-1----:R-:W0:Y:S01]  /*0240*/  LDC.64 R2, c[0x0][0x240] ;  /* 0x00009000ff027b82 */ /* 0x002e220000000a00 */
[----:B--2---:R-:W-:-:S02]  /*0250*/  FSETP.GT.AND P1, PT, R15, 8.50705917302346158658e+37, PT ;  /* 0x7e8000000f00780b */ /* 0x004fc40003f24000 */
[----:B------:R-:W-:-:S07]  /*0260*/  FSETP.GEU.AND P3, PT, R15, 1.175494350822287508e-38, PT ;  /* 0x008000000f00780b */ /* 0x000fce0003f6e000 */
[----:B------:R-:W-:-:S04]  /*0270*/  @P0 FMUL R14, R14, 0.25 ;  /* 0x3e8000000e0e0820 */ /* 0x000fc80000400000 */
[----:B------:R-:W-:Y:S01]  /*0280*/  @!P2 FMUL R14, R14, 16777216 ;  /* 0x4b8000000e0ea820 */ /* 0x000fe20000400000 */
[----:B------:R-:W-:-:S04]  /*0290*/  @P1 FMUL R15, R15, 0.25 ;  /* 0x3e8000000f0f1820 */ /* 0x000fc80000400000 */
[----:B------:R-:W-:Y:S01]  /*02a0*/  @!P3 FMUL R15, R15, 16777216 ;  /* 0x4b8000000f0fb820 */ /* 0x000fe20000400000 */
[----:B------:R-:W1:Y:S01]  /*02b0*/  MUFU.RCP R14, R14 ;  /* 0x0000000e000e7308 */ /* 0x000e620000001000 */
[----:B------:R-:W-:-:S07]  /*02c0*/  FSEL R17, R16, 1, P0 ;  /* 0x3f80000010117808 */ /* 0x000fce0000000000 */
[----:B------:R-:W2:Y:S01]  /*02d0*/  MUFU.RCP R15, R15 ;  /* 0x0000000f000f7308 */ /* 0x000ea20000001000 */
[----:B------:R-:W-:Y:S01]  /*02e0*/  FSEL R16, R16, 1, P1 ;  /* 0x3f80000010107808 */ /* 0x000fe20000800000 */
[----:B------:R-:W-:-:S04]  /*02f0*/  @!P2 FMUL R17, R17, 16777216 ;  /* 0x4b8000001111a820 */ /* 0x000fc80000400000 */
[----:B------:R-:W-:Y:S01]  /*0300*/  @!P3 FMUL R16, R16, 16777216 ;  /* 0x4b8000001010b820 */ /* 0x000fe20000400000 */
[----:B----4-:R-:W-:Y:S01]  /*0310*/  FADD R5, R5, -R7 ;  /* 0x8000000705057221 */ /* 0x010fe20000000000 */
[----:B------:R-:W-:Y:S01]  /*0320*/  FADD R4, R4, -R6 ;  /* 0x8000000604047221 */ /* 0x000fe20000000000 */
[----:B-1----:R-:W-:Y:S01]  /*0330*/  FMUL R17, R14, R17 ;  /* 0x000000110e117220 */ /* 0x002fe20000400000 */
[----:B--2---:R-:W-:-:S03]  /*0340*/  FMUL R16, R15, R16 ;  /* 0x000000100f107220 */ /* 0x004fc60000400000 */
[----:B------:R-:W-:Y:S01]  /*0350*/  FMUL R17, R4, R17 ;  /* 0x0000001104117220 */ /* 0x000fe20000400000 */
[----:B------:R-:W-:-:S03]  /*0360*/  FMUL R16, R5, R16 ;  /* 0x0000001005107220 */ /* 0x000fc60000400000 */
[----:B-----5:R-:W-:Y:S01]  /*0370*/  FFMA R17, R8, R17, R12 ;  /* 0x0000001108117223 */ /* 0x020fe2000000000c */
[----:B------:R-:W-:Y:S01]  /*0380*/  FFMA R16, R9, R16, R13 ;  /* 0x0000001009107223 */ /* 0x000fe2000000000d */
[----:B0-----:R-:W-:-:S04]  /*0390*/  IMAD.WIDE R2, R0, 0x4, R2 ;  /* 0x0000000400027825 */ /* 0x001fc800078e0202 */
[----:B---3--:R-:W-:Y:S01]  /*03a0*/  FADD R10, R10, R17 ;  /* 0x000000110a0a7221 */ /* 0x008fe20000000000 */
[----:B------:R-:W-:-:S05]  /*03b0*/  FADD R11, R11, R16 ;  /* 0x000000100b0b7221 */ /* 0x000fca0000000000 */
[----:B------:R-:W-:Y:S01]  /*03c0*/  STG.E.64 desc[UR4][R2.64], R10 ;  /* 0x0000000a02007986 */ /* 0x000fe2000c101b04 */
[----:B------:R-:W-:Y:S05]  /*03d0*/  EXIT ;  /* 0x000000000000794d */ /* 0x000fea0003800000 */
.L_x_0:
[----:B------:R-:W-:-:S00]  /*03e0*/  BRA `(.L_x_0) ;  /* 0xfffffffc00fc7947 */ /* 0x000fc0000383ffff */
[----:B------:R-:W-:-:S00]  /*03f0*/  NOP ;  /* 0x0000000000007918 */ /* 0x000fc00000000000 */
        /* <DEDUP_REMOVED lines=8> */
.L_x_1:


//--------------------- .nv.global.init           --------------------------
	.section	.nv.global.init,"aw",@progbits
.nv.global.init:
	.type		_$_str,@object
	.size		_$_str,(_$_str_$_2 - _$_str)
_$_str:
        /*0000*/ 	.byte	0x5f, 0x5f, 0x43, 0x55, 0x44, 0x41, 0x5f, 0x46, 0x54, 0x5a, 0x00
	.type		_$_str_$_2,@object
	.size		_$_str_$_2,(.L_1 - _$_str_$_2)
_$_str_$_2:
        /*000b*/ 	.byte	0x5f, 0x5f, 0x43, 0x55, 0x44, 0x41, 0x5f, 0x50, 0x52, 0x45, 0x43, 0x5f, 0x53, 0x51, 0x52, 0x54
        /*001b*/ 	.byte	0x00
.L_1:


//--------------------- .nv.constant0.triton_poi_fused__native_batch_norm_legit_no_training_add_24 --------------------------
	.section	.nv.constant0.triton_poi_fused__native_batch_norm_legit_no_training_add_24,"a",@progbits
	.sectionflags	@""
	.align	4
.nv.constant0.triton_poi_fused__native_batch_norm_legit_no_training_add_24:
	.zero		588
